//
// Generated by NVIDIA NVVM Compiler
//
// Compiler Build ID: CL-36424714
// Cuda compilation tools, release 13.0, V13.0.88
// Based on NVVM 20.0.0
//

.version 9.0
.target sm_100
.address_size 64

	// .globl	_Z16histogram_kernelPjS_jj
// _ZZ16histogram_kernelPjS_jjE6s_bins has been demoted

.visible .entry _Z16histogram_kernelPjS_jj(
	.param .u64 .ptr .align 1 _Z16histogram_kernelPjS_jj_param_0,
	.param .u64 .ptr .align 1 _Z16histogram_kernelPjS_jj_param_1,
	.param .u32 _Z16histogram_kernelPjS_jj_param_2,
	.param .u32 _Z16histogram_kernelPjS_jj_param_3
)
{
	.reg .pred 	%p<6>;
	.reg .b32 	%r<27>;
	.reg .b64 	%rd<9>;
	// demoted variable
	.shared .align 4 .b8 _ZZ16histogram_kernelPjS_jjE6s_bins[16384];
	ld.param.u64 	%rd2, [_Z16histogram_kernelPjS_jj_param_0];
	ld.param.u64 	%rd3, [_Z16histogram_kernelPjS_jj_param_1];
	ld.param.u32 	%r8, [_Z16histogram_kernelPjS_jj_param_2];
	ld.param.u32 	%r9, [_Z16histogram_kernelPjS_jj_param_3];
	mov.u32 	%r10, %ctaid.x;
	mov.u32 	%r1, %ntid.x;
	mov.u32 	%r26, %tid.x;
	mad.lo.s32 	%r3, %r10, %r1, %r26;
	setp.ge.u32 	%p1, %r26, %r9;
	@%p1 bra 	$L__BB0_3;
	mov.u32 	%r12, _ZZ16histogram_kernelPjS_jjE6s_bins;
	mov.u32 	%r25, %r26;
$L__BB0_2:
	shl.b32 	%r11, %r25, 2;
	add.s32 	%r13, %r12, %r11;
	mov.b32 	%r14, 0;
	st.shared.u32 	[%r13], %r14;
	add.s32 	%r25, %r25, %r1;
	setp.lt.u32 	%p2, %r25, %r9;
	@%p2 bra 	$L__BB0_2;
$L__BB0_3:
	bar.sync 	0;
	setp.ge.u32 	%p3, %r3, %r8;
	@%p3 bra 	$L__BB0_5;
	cvta.to.global.u64 	%rd4, %rd2;
	mul.wide.s32 	%rd5, %r3, 4;
	add.s64 	%rd6, %rd4, %rd5;
	ld.global.u32 	%r15, [%rd6];
	shl.b32 	%r16, %r15, 2;
	mov.u32 	%r17, _ZZ16histogram_kernelPjS_jjE6s_bins;
	add.s32 	%r18, %r17, %r16;
	atom.shared.add.u32 	%r19, [%r18], 1;
$L__BB0_5:
	setp.ge.u32 	%p4, %r26, %r9;
	bar.sync 	0;
	@%p4 bra 	$L__BB0_8;
	cvta.to.global.u64 	%rd1, %rd3;
	mov.u32 	%r21, _ZZ16histogram_kernelPjS_jjE6s_bins;
$L__BB0_7:
	mul.wide.s32 	%rd7, %r26, 4;
	add.s64 	%rd8, %rd1, %rd7;
	shl.b32 	%r20, %r26, 2;
	add.s32 	%r22, %r21, %r20;
	ld.shared.u32 	%r23, [%r22];
	atom.global.add.u32 	%r24, [%rd8], %r23;
	add.s32 	%r26, %r26, %r1;
	setp.lt.u32 	%p5, %r26, %r9;
	@%p5 bra 	$L__BB0_7;
$L__BB0_8:
	ret;

}
	// .globl	_Z14convert_kernelPjj
.visible .entry _Z14convert_kernelPjj(
	.param .u64 .ptr .align 1 _Z14convert_kernelPjj_param_0,
	.param .u32 _Z14convert_kernelPjj_param_1
)
{
	.reg .pred 	%p<3>;
	.reg .b32 	%r<8>;
	.reg .b64 	%rd<5>;

	ld.param.u64 	%rd2, [_Z14convert_kernelPjj_param_0];
	ld.param.u32 	%r2, [_Z14convert_kernelPjj_param_1];
	mov.u32 	%r3, %ctaid.x;
	mov.u32 	%r4, %ntid.x;
	mov.u32 	%r5, %tid.x;
	mad.lo.s32 	%r1, %r3, %r4, %r5;
	setp.ge.u32 	%p1, %r1, %r2;
	@%p1 bra 	$L__BB1_3;
	cvta.to.global.u64 	%rd3, %rd2;
	mul.wide.s32 	%rd4, %r1, 4;
	add.s64 	%rd1, %rd3, %rd4;
	ld.global.u32 	%r6, [%rd1];
	setp.lt.u32 	%p2, %r6, 128;
	@%p2 bra 	$L__BB1_3;
	mov.b32 	%r7, 127;
	st.global.u32 	[%rd1], %r7;
$L__BB1_3:
	ret;

}


// ===== COMPILED SASS (sm_100) =====

	.target	sm_100

	.elftype	@"ET_EXEC"


//--------------------- .note.nv.tkinfo           --------------------------
	.section	.note.nv.tkinfo,"",@"SHT_NOTE"
	.sectionflags	@"SHF_NOTE_NV_TKINFO"
	.tkinfo
        /*0018*/ 	.word	0x00000002
        /*0030*/ 	.string	""
        /*0030*/ 	.string	"ptxas"
        /*0030*/ 	.string	"Cuda compilation tools, release 13.0, V13.0.88"
        /*0030*/ 	.string	"Build cuda_13.0.r13.0/compiler.36424714_0"
        /*0030*/ 	.string	"-arch sm_100 -m 64 "



//--------------------- .note.nv.cuinfo           --------------------------
	.section	.note.nv.cuinfo,"",@"SHT_NOTE"
	.sectionflags	@"SHF_NOTE_NV_CUINFO"
        /*0018*/ 	.short	0x0002
        /*001a*/ 	.short	0x0064
        /*001c*/ 	.short	0x0082
	.zero		2


//--------------------- .nv.info                  --------------------------
	.section	.nv.info,"",@"SHT_CUDA_INFO"
	.align	4


	//----- nvinfo : EIATTR_REGCOUNT
	.align		4
        /*0000*/ 	.byte	0x04, 0x2f
        /*0002*/ 	.short	(.L_1 - .L_0)
	.align		4
.L_0:
        /*0004*/ 	.word	index@(_Z16histogram_kernelPjS_jj)
        /*0008*/ 	.word	0x0000000c


	//----- nvinfo : EIATTR_FRAME_SIZE
	.align		4
.L_1:
        /*000c*/ 	.byte	0x04, 0x11
        /*000e*/ 	.short	(.L_3 - .L_2)
	.align		4
.L_2:
        /*0010*/ 	.word	index@(_Z16histogram_kernelPjS_jj)
        /*0014*/ 	.word	0x00000000


	//----- nvinfo : EIATTR_REGCOUNT
	.align		4
.L_3:
        /*0018*/ 	.byte	0x04, 0x2f
        /*001a*/ 	.short	(.L_5 - .L_4)
	.align		4
.L_4:
        /*001c*/ 	.word	index@(_Z14convert_kernelPjj)
        /*0020*/ 	.word	0x00000008


	//----- nvinfo : EIATTR_FRAME_SIZE
	.align		4
.L_5:
        /*0024*/ 	.byte	0x04, 0x11
        /*0026*/ 	.short	(.L_7 - .L_6)
	.align		4
.L_6:
        /*0028*/ 	.word	index@(_Z14convert_kernelPjj)
        /*002c*/ 	.word	0x00000000


	//----- nvinfo : EIATTR_MIN_STACK_SIZE
	.align		4
.L_7:
        /*0030*/ 	.byte	0x04, 0x12
        /*0032*/ 	.short	(.L_9 - .L_8)
	.align		4
.L_8:
        /*0034*/ 	.word	index@(_Z14convert_kernelPjj)
        /*0038*/ 	.word	0x00000000


	//----- nvinfo : EIATTR_MIN_STACK_SIZE
	.align		4
.L_9:
        /*003c*/ 	.byte	0x04, 0x12
        /*003e*/ 	.short	(.L_11 - .L_10)
	.align		4
.L_10:
        /*0040*/ 	.word	index@(_Z16histogram_kernelPjS_jj)
        /*0044*/ 	.word	0x00000000
.L_11:


//--------------------- .nv.compat                --------------------------
	.section	.nv.compat,"",@"SHT_CUDA_COMPAT_INFO"
	.align	4
        /*0000*/ 	.byte	0x02, 0x09, 0x00, 0x00, 0x02, 0x02, 0x01, 0x00, 0x02, 0x05, 0x05, 0x00, 0x03, 0x07, 0x01, 0x01
        /*0010*/ 	.byte	0x02, 0x03, 0x00, 0x00, 0x02, 0x06, 0x01, 0x00, 0x04, 0x0b, 0x08, 0x00, 0x09, 0x00, 0x00, 0x00
        /*0020*/ 	.byte	0x00, 0x00, 0x00, 0x00


//--------------------- .nv.info._Z14convert_kernelPjj --------------------------
	.section	.nv.info._Z14convert_kernelPjj,"",@"SHT_CUDA_INFO"
	.sectionflags	@""
	.align	4


	//----- nvinfo : EIATTR_CUDA_API_VERSION
	.align		4
        /*0000*/ 	.byte	0x04, 0x37
        /*0002*/ 	.short	(.L_13 - .L_12)
.L_12:
        /*0004*/ 	.word	0x00000082


	//----- nvinfo : EIATTR_KPARAM_INFO
	.align		4
.L_13:
        /*0008*/ 	.byte	0x04, 0x17
        /*000a*/ 	.short	(.L_15 - .L_14)
.L_14:
        /*000c*/ 	.word	0x00000000
        /*0010*/ 	.short	0x0001
        /*0012*/ 	.short	0x0008
        /*0014*/ 	.byte	0x00, 0xf0, 0x11, 0x00


	//----- nvinfo : EIATTR_KPARAM_INFO
	.align		4
.L_15:
        /*0018*/ 	.byte	0x04, 0x17
        /*001a*/ 	.short	(.L_17 - .L_16)
.L_16:
        /*001c*/ 	.word	0x00000000
        /*0020*/ 	.short	0x0000
        /*0022*/ 	.short	0x0000
        /*0024*/ 	.byte	0x00, 0xf5, 0x21, 0x00


	//----- nvinfo : EIATTR_SPARSE_MMA_MASK
	.align		4
.L_17:
        /*0028*/ 	.byte	0x03, 0x50
        /*002a*/ 	.short	0x0000


	//----- nvinfo : EIATTR_MAXREG_COUNT
	.align		4
        /*002c*/ 	.byte	0x03, 0x1b
        /*002e*/ 	.short	0x00ff


	//----- nvinfo : EIATTR_MERCURY_ISA_VERSION
	.align		4
        /*0030*/ 	.byte	0x03, 0x5f
        /*0032*/ 	.short	0x0101


	//----- nvinfo : EIATTR_VRC_CTA_INIT_COUNT
	.align		4
        /*0034*/ 	.byte	0x02, 0x4a
	.zero		1
	.zero		1


	//----- nvinfo : EIATTR_EXIT_INSTR_OFFSETS
	.align		4
        /*0038*/ 	.byte	0x04, 0x1c
        /*003a*/ 	.short	(.L_19 - .L_18)


	//   ....[0]....
.L_18:
        /*003c*/ 	.word	0x00000070


	//   ....[1]....
        /*0040*/ 	.word	0x000000d0


	//   ....[2]....
        /*0044*/ 	.word	0x00000100


	//----- nvinfo : EIATTR_CBANK_PARAM_SIZE
	.align		4
.L_19:
        /*0048*/ 	.byte	0x03, 0x19
        /*004a*/ 	.short	0x000c


	//----- nvinfo : EIATTR_PARAM_CBANK
	.align		4
        /*004c*/ 	.byte	0x04, 0x0a
        /*004e*/ 	.short	(.L_21 - .L_20)
	.align		4
.L_20:
        /*0050*/ 	.word	index@(.nv.constant0._Z14convert_kernelPjj)
        /*0054*/ 	.short	0x0380
        /*0056*/ 	.short	0x000c


	//----- nvinfo : EIATTR_SW_WAR
	.align		4
.L_21:
        /*0058*/ 	.byte	0x04, 0x36
        /*005a*/ 	.short	(.L_23 - .L_22)
.L_22:
        /*005c*/ 	.word	0x00000008
.L_23:


//--------------------- .nv.info._Z16histogram_kernelPjS_jj --------------------------
	.section	.nv.info._Z16histogram_kernelPjS_jj,"",@"SHT_CUDA_INFO"
	.sectionflags	@""
	.align	4


	//----- nvinfo : EIATTR_CUDA_API_VERSION
	.align		4
        /*0000*/ 	.byte	0x04, 0x37
        /*0002*/ 	.short	(.L_25 - .L_24)
.L_24:
        /*0004*/ 	.word	0x00000082


	//----- nvinfo : EIATTR_KPARAM_INFO
	.align		4
.L_25:
        /*0008*/ 	.byte	0x04, 0x17
        /*000a*/ 	.short	(.L_27 - .L_26)
.L_26:
        /*000c*/ 	.word	0x00000000
        /*0010*/ 	.short	0x0003
        /*0012*/ 	.short	0x0014
        /*0014*/ 	.byte	0x00, 0xf0, 0x11, 0x00


	//----- nvinfo : EIATTR_KPARAM_INFO
	.align		4
.L_27:
        /*0018*/ 	.byte	0x04, 0x17
        /*001a*/ 	.short	(.L_29 - .L_28)
.L_28:
        /*001c*/ 	.word	0x00000000
        /*0020*/ 	.short	0x0002
        /*0022*/ 	.short	0x0010
        /*0024*/ 	.byte	0x00, 0xf0, 0x11, 0x00


	//----- nvinfo : EIATTR_KPARAM_INFO
	.align		4
.L_29:
        /*0028*/ 	.byte	0x04, 0x17
        /*002a*/ 	.short	(.L_31 - .L_30)
.L_30:
        /*002c*/ 	.word	0x00000000
        /*0030*/ 	.short	0x0001
        /*0032*/ 	.short	0x0008
        /*0034*/ 	.byte	0x00, 0xf5, 0x21, 0x00


	//----- nvinfo : EIATTR_KPARAM_INFO
	.align		4
.L_31:
        /*0038*/ 	.byte	0x04, 0x17
        /*003a*/ 	.short	(.L_33 - .L_32)
.L_32:
        /*003c*/ 	.word	0x00000000
        /*0040*/ 	.short	0x0000
        /*0042*/ 	.short	0x0000
        /*0044*/ 	.byte	0x00, 0xf5, 0x21, 0x00


	//----- nvinfo : EIATTR_SPARSE_MMA_MASK
	.align		4
.L_33:
        /*0048*/ 	.byte	0x03, 0x50
        /*004a*/ 	.short	0x0000


	//----- nvinfo : EIATTR_MAXREG_COUNT
	.align		4
        /*004c*/ 	.byte	0x03, 0x1b
        /*004e*/ 	.short	0x00ff


	//----- nvinfo : EIATTR_NUM_BARRIERS
	.align		4
        /*0050*/ 	.byte	0x02, 0x4c
        /*0052*/ 	.byte	0x01
	.zero		1


	//----- nvinfo : EIATTR_MERCURY_ISA_VERSION
	.align		4
        /*0054*/ 	.byte	0x03, 0x5f
        /*0056*/ 	.short	0x0101


	//----- nvinfo : EIATTR_VRC_CTA_INIT_COUNT
	.align		4
        /*0058*/ 	.byte	0x02, 0x4a
	.zero		1
	.zero		1


	//----- nvinfo : EIATTR_EXIT_INSTR_OFFSETS
	.align		4
        /*005c*/ 	.byte	0x04, 0x1c
        /*005e*/ 	.short	(.L_35 - .L_34)


	//   ....[0]....
.L_34:
        /*0060*/ 	.word	0x00000240


	//   ....[1]....
        /*0064*/ 	.word	0x00000300


	//----- nvinfo : EIATTR_CRS_STACK_SIZE
	.align		4
.L_35:
        /*0068*/ 	.byte	0x04, 0x1e
        /*006a*/ 	.short	(.L_37 - .L_36)
.L_36:
        /*006c*/ 	.word	0x00000000


	//----- nvinfo : EIATTR_CBANK_PARAM_SIZE
	.align		4
.L_37:
        /*0070*/ 	.byte	0x03, 0x19
        /*0072*/ 	.short	0x0018


	//----- nvinfo : EIATTR_PARAM_CBANK
	.align		4
        /*0074*/ 	.byte	0x04, 0x0a
        /*0076*/ 	.short	(.L_39 - .L_38)
	.align		4
.L_38:
        /*0078*/ 	.word	index@(.nv.constant0._Z16histogram_kernelPjS_jj)
        /*007c*/ 	.short	0x0380
        /*007e*/ 	.short	0x0018


	//----- nvinfo : EIATTR_SW_WAR
	.align		4
.L_39:
        /*0080*/ 	.byte	0x04, 0x36
        /*0082*/ 	.short	(.L_41 - .L_40)
.L_40:
        /*0084*/ 	.word	0x00000008
.L_41:


//--------------------- .nv.callgraph             --------------------------
	.section	.nv.callgraph,"",@"SHT_CUDA_CALLGRAPH"
	.align	4
	.sectionentsize	8
	.align		4
        /*0000*/ 	.word	0x00000000
	.align		4
        /*0004*/ 	.word	0xffffffff
	.align		4
        /*0008*/ 	.word	0x00000000
	.align		4
        /*000c*/ 	.word	0xfffffffe
	.align		4
        /*0010*/ 	.word	0x00000000
	.align		4
        /*0014*/ 	.word	0xfffffffd
	.align		4
        /*0018*/ 	.word	0x00000000
	.align		4
        /*001c*/ 	.word	0xfffffffc


//--------------------- .text._Z14convert_kernelPjj --------------------------
	.section	.text._Z14convert_kernelPjj,"ax",@progbits
	.align	128
        .global         _Z14convert_kernelPjj
        .type           _Z14convert_kernelPjj,@function
        .size           _Z14convert_kernelPjj,(.L_x_8 - _Z14convert_kernelPjj)
        .other          _Z14convert_kernelPjj,@"STO_CUDA_ENTRY STV_DEFAULT"
_Z14convert_kernelPjj:
.text._Z14convert_kernelPjj:
[----:B------:R-:W-:Y:S01]  /*0000*/  LDC R1, c[0x0][0x37c] ;  /* 0x0000df00ff017b82 */ /* 0x000fe20000000800 */
[----:B------:R-:W0:Y:S07]  /*0010*/  S2R R0, SR_TID.X ;  /* 0x0000000000007919 */ /* 0x000e2e0000002100 */
[----:B------:R-:W0:Y:S01]  /*0020*/  S2UR UR4, SR_CTAID.X ;  /* 0x00000000000479c3 */ /* 0x000e220000002500 */
[----:B------:R-:W1:Y:S07]  /*0030*/  LDCU UR5, c[0x0][0x388] ;  /* 0x00007100ff0577ac */ /* 0x000e6e0008000800 */
[----:B------:R-:W0:Y:S02]  /*0040*/  LDC R5, c[0x0][0x360] ;  /* 0x0000d800ff057b82 */ /* 0x000e240000000800 */
[----:B0-----:R-:W-:-:S05]  /*0050*/  IMAD R5, R5, UR4, R0 ;  /* 0x0000000405057c24 */ /* 0x001fca000f8e0200 */
[----:B-1----:R-:W-:-:S13]  /*0060*/  ISETP.GE.U32.AND P0, PT, R5, UR5, PT ;  /* 0x0000000505007c0c */ /* 0x002fda000bf06070 */
[----:B------:R-:W-:Y:S05]  /*0070*/  @P0 EXIT ;  /* 0x000000000000094d */ /* 0x000fea0003800000 */
[----:B------:R-:W0:Y:S01]  /*0080*/  LDC.64 R2, c[0x0][0x380] ;  /* 0x0000e000ff027b82 */ /* 0x000e220000000a00 */
[----:B------:R-:W1:Y:S01]  /*0090*/  LDCU.64 UR4, c[0x0][0x358] ;  /* 0x00006b00ff0477ac */ /* 0x000e620008000a00 */
[----:B0-----:R-:W-:-:S05]  /*00a0*/  IMAD.WIDE R2, R5, 0x4, R2 ;  /* 0x0000000405027825 */ /* 0x001fca00078e0202 */
[----:B-1----:R-:W2:Y:S02]  /*00b0*/  LDG.E R0, desc[UR4][R2.64] ;  /* 0x0000000402007981 */ /* 0x002ea4000c1e1900 */
[----:B--2---:R-:W-:-:S13]  /*00c0*/  ISETP.GE.U32.AND P0, PT, R0, 0x80, PT ;  /* 0x000000800000780c */ /* 0x004fda0003f06070 */
[----:B------:R-:W-:Y:S05]  /*00d0*/  @!P0 EXIT ;  /* 0x000000000000894d */ /* 0x000fea0003800000 */
[----:B------:R-:W-:-:S05]  /*00e0*/  HFMA2 R5, -RZ, RZ, 0, 7.569789886474609375e-06 ;  /* 0x0000007fff057431 */ /* 0x000fca00000001ff */
[----:B------:R-:W-:Y:S01]  /*00f0*/  STG.E desc[UR4][R2.64], R5 ;  /* 0x0000000502007986 */ /* 0x000fe2000c101904 */
[----:B------:R-:W-:Y:S05]  /*0100*/  EXIT ;  /* 0x000000000000794d */ /* 0x000fea0003800000 */
.L_x_0:
[----:B------:R-:W-:-:S00]  /*0110*/  BRA `(.L_x_0) ;  /* 0xfffffffc00fc7947 */ /* 0x000fc0000383ffff */
[----:B------:R-:W-:-:S00]  /*0120*/  NOP ;  /* 0x0000000000007918 */ /* 0x000fc00000000000 */
        /* <DEDUP_REMOVED lines=13> */
.L_x_8:


//--------------------- .text._Z16histogram_kernelPjS_jj --------------------------
	.section	.text._Z16histogram_kernelPjS_jj,"ax",@progbits
	.align	128
        .global         _Z16histogram_kernelPjS_jj
        .type           _Z16histogram_kernelPjS_jj,@function
        .size           _Z16histogram_kernelPjS_jj,(.L_x_9 - _Z16histogram_kernelPjS_jj)
        .other          _Z16histogram_kernelPjS_jj,@"STO_CUDA_ENTRY STV_DEFAULT"
_Z16histogram_kernelPjS_jj:
.text._Z16histogram_kernelPjS_jj:
[----:B------:R-:W-:Y:S01]  /*0000*/  LDC R1, c[0x0][0x37c] ;  /* 0x0000df00ff017b82 */ /* 0x000fe20000000800 */
[----:B------:R-:W0:Y:S01]  /*0010*/  S2R R7, SR_TID.X ;  /* 0x0000000000077919 */ /* 0x000e220000002100 */
[----:B------:R-:W0:Y:S06]  /*0020*/  LDCU UR8, c[0x0][0x394] ;  /* 0x00007280ff0877ac */ /* 0x000e2c0008000800 */
[----:B------:R-:W1:Y:S01]  /*0030*/  S2UR UR4, SR_CTAID.X ;  /* 0x00000000000479c3 */ /* 0x000e620000002500 */
[----:B------:R-:W-:Y:S07]  /*0040*/  BSSY.RECONVERGENT B0, `(.L_x_1) ;  /* 0x000000e000007945 */ /* 0x000fee0003800200 */
[----:B------:R-:W1:Y:S01]  /*0050*/  LDC R6, c[0x0][0x360] ;  /* 0x0000d800ff067b82 */ /* 0x000e620000000800 */
[----:B0-----:R-:W-:Y:S01]  /*0060*/  ISETP.GE.U32.AND P0, PT, R7, UR8, PT ;  /* 0x0000000807007c0c */ /* 0x001fe2000bf06070 */
[----:B-1----:R-:W-:-:S12]  /*0070*/  IMAD R5, R6, UR4, R7 ;  /* 0x0000000406057c24 */ /* 0x002fd8000f8e0207 */
[----:B------:R-:W-:Y:S05]  /*0080*/  @P0 BRA `(.L_x_2) ;  /* 0x0000000000240947 */ /* 0x000fea0003800000 */
[----:B------:R-:W0:Y:S01]  /*0090*/  S2R R9, SR_CgaCtaId ;  /* 0x0000000000097919 */ /* 0x000e220000008800 */
[----:B------:R-:W-:Y:S01]  /*00a0*/  MOV R0, 0x400 ;  /* 0x0000040000007802 */ /* 0x000fe20000000f00 */
[----:B------:R-:W-:-:S03]  /*00b0*/  IMAD.MOV.U32 R3, RZ, RZ, R7 ;  /* 0x000000ffff037224 */ /* 0x000fc600078e0007 */
[----:B0-----:R-:W-:-:S07]  /*00c0*/  LEA R0, R9, R0, 0x18 ;  /* 0x0000000009007211 */ /* 0x001fce00078ec0ff */
.L_x_3:
[----:B------:R-:W-:Y:S02]  /*00d0*/  IMAD R2, R3, 0x4, R0 ;  /* 0x0000000403027824 */ /* 0x000fe400078e0200 */
[----:B------:R-:W-:-:S03]  /*00e0*/  IMAD.IADD R3, R6, 0x1, R3 ;  /* 0x0000000106037824 */ /* 0x000fc600078e0203 */
[----:B------:R0:W-:Y:S02]  /*00f0*/  STS [R2], RZ ;  /* 0x000000ff02007388 */ /* 0x0001e40000000800 */
[----:B------:R-:W-:-:S13]  /*0100*/  ISETP.GE.U32.AND P0, PT, R3, UR8, PT ;  /* 0x0000000803007c0c */ /* 0x000fda000bf06070 */
[----:B0-----:R-:W-:Y:S05]  /*0110*/  @!P0 BRA `(.L_x_3) ;  /* 0xfffffffc00ec8947 */ /* 0x001fea000383ffff */
.L_x_2:
[----:B------:R-:W-:Y:S05]  /*0120*/  BSYNC.RECONVERGENT B0 ;  /* 0x0000000000007941 */ /* 0x000fea0003800200 */
.L_x_1:
[----:B------:R-:W0:Y:S01]  /*0130*/  LDCU UR4, c[0x0][0x390] ;  /* 0x00007200ff0477ac */ /* 0x000e220008000800 */
[----:B------:R-:W-:Y:S01]  /*0140*/  BSSY.RECONVERGENT B0, `(.L_x_4) ;  /* 0x000000e000007945 */ /* 0x000fe20003800200 */
[----:B------:R-:W-:Y:S01]  /*0150*/  BAR.SYNC.DEFER_BLOCKING 0x0 ;  /* 0x0000000000007b1d */ /* 0x000fe20000010000 */
[----:B------:R-:W-:-:S05]  /*0160*/  ISETP.GE.U32.AND P1, PT, R7, UR8, PT ;  /* 0x0000000807007c0c */ /* 0x000fca000bf26070 */
[----:B------:R-:W1:Y:S01]  /*0170*/  LDCU.64 UR6, c[0x0][0x358] ;  /* 0x00006b00ff0677ac */ /* 0x000e620008000a00 */
[----:B0-----:R-:W-:-:S13]  /*0180*/  ISETP.GE.U32.AND P0, PT, R5, UR4, PT ;  /* 0x0000000405007c0c */ /* 0x001fda000bf06070 */
[----:B-1----:R-:W-:Y:S05]  /*0190*/  @P0 BRA `(.L_x_5) ;  /* 0x0000000000200947 */ /* 0x002fea0003800000 */
[----:B------:R-:W0:Y:S02]  /*01a0*/  LDC.64 R2, c[0x0][0x380] ;  /* 0x0000e000ff027b82 */ /* 0x000e240000000a00 */
[----:B0-----:R-:W-:-:S06]  /*01b0*/  IMAD.WIDE R2, R5, 0x4, R2 ;  /* 0x0000000405027825 */ /* 0x001fcc00078e0202 */
[----:B------:R-:W2:Y:S01]  /*01c0*/  LDG.E R2, desc[UR6][R2.64] ;  /* 0x0000000602027981 */ /* 0x000ea2000c1e1900 */
[----:B------:R-:W0:Y:S01]  /*01d0*/  S2UR UR5, SR_CgaCtaId ;  /* 0x00000000000579c3 */ /* 0x000e220000008800 */
[----:B------:R-:W-:Y:S02]  /*01e0*/  UMOV UR4, 0x400 ;  /* 0x0000040000047882 */ /* 0x000fe40000000000 */
[----:B0-----:R-:W-:-:S06]  /*01f0*/  ULEA UR4, UR5, UR4, 0x18 ;  /* 0x0000000405047291 */ /* 0x001fcc000f8ec0ff */
[----:B--2---:R-:W-:-:S05]  /*0200*/  LEA R0, R2, UR4, 0x2 ;  /* 0x0000000402007c11 */ /* 0x004fca000f8e10ff */
[----:B------:R0:W-:Y:S02]  /*0210*/  ATOMS.POPC.INC.32 RZ, [R0+URZ] ;  /* 0x0000000000ff7f8c */ /* 0x0001e4000d8000ff */
.L_x_5:
[----:B------:R-:W-:Y:S05]  /*0220*/  BSYNC.RECONVERGENT B0 ;  /* 0x0000000000007941 */ /* 0x000fea0003800200 */
.L_x_4:
[----:B------:R-:W-:Y:S06]  /*0230*/  BAR.SYNC.DEFER_BLOCKING 0x0 ;  /* 0x0000000000007b1d */ /* 0x000fec0000010000 */
[----:B------:R-:W-:Y:S05]  /*0240*/  @P1 EXIT ;  /* 0x000000000000194d */ /* 0x000fea0003800000 */
[----:B------:R-:W1:Y:S01]  /*0250*/  S2UR UR5, SR_CgaCtaId ;  /* 0x00000000000579c3 */ /* 0x000e620000008800 */
[----:B------:R-:W-:-:S07]  /*0260*/  UMOV UR4, 0x400 ;  /* 0x0000040000047882 */ /* 0x000fce0000000000 */
[----:B------:R-:W2:Y:S01]  /*0270*/  LDC.64 R4, c[0x0][0x388] ;  /* 0x0000e200ff047b82 */ /* 0x000ea20000000a00 */
[----:B-1----:R-:W-:-:S12]  /*0280*/  ULEA UR4, UR5, UR4, 0x18 ;  /* 0x0000000405047291 */ /* 0x002fd8000f8ec0ff */
.L_x_6:
[C---:B0-----:R-:W-:Y:S01]  /*0290*/  LEA R0, R7.reuse, UR4, 0x2 ;  /* 0x0000000407007c11 */ /* 0x041fe2000f8e10ff */
[----:B-12---:R-:W-:-:S04]  /*02a0*/  IMAD.WIDE R2, R7, 0x4, R4 ;  /* 0x0000000407027825 */ /* 0x006fc800078e0204 */
[----:B------:R-:W0:Y:S01]  /*02b0*/  LDS R9, [R0] ;  /* 0x0000000000097984 */ /* 0x000e220000000800 */
[----:B------:R-:W-:-:S05]  /*02c0*/  IMAD.IADD R7, R6, 0x1, R7 ;  /* 0x0000000106077824 */ /* 0x000fca00078e0207 */
[----:B------:R-:W-:Y:S01]  /*02d0*/  ISETP.GE.U32.AND P0, PT, R7, UR8, PT ;  /* 0x0000000807007c0c */ /* 0x000fe2000bf06070 */
[----:B0-----:R1:W-:-:S12]  /*02e0*/  REDG.E.ADD.STRONG.GPU desc[UR6][R2.64], R9 ;  /* 0x000000090200798e */ /* 0x0013d8000c12e106 */
[----:B------:R-:W-:Y:S05]  /*02f0*/  @!P0 BRA `(.L_x_6) ;  /* 0xfffffffc00e48947 */ /* 0x000fea000383ffff */
[----:B------:R-:W-:Y:S05]  /*0300*/  EXIT ;  /* 0x000000000000794d */ /* 0x000fea0003800000 */
.L_x_7:
        /* <DEDUP_REMOVED lines=15> */
.L_x_9:


//--------------------- .nv.shared.reserved.0     --------------------------
	.section	.nv.shared.reserved.0,"aw",@nobits
	.weak		__nv_reservedSMEM_offset_0_alias
	.size		__nv_reservedSMEM_offset_0_alias, 0, 64
	.other		__nv_reservedSMEM_offset_0_alias,@"STO_CUDA_RESERVED_SHARED STV_DEFAULT"
__nv_reservedSMEM_offset_0_alias:
	.zero		0
	.zero		64


//--------------------- .nv.shared._Z16histogram_kernelPjS_jj --------------------------
	.section	.nv.shared._Z16histogram_kernelPjS_jj,"aw",@nobits
	.sectionflags	@""
	.align	4
.nv.shared._Z16histogram_kernelPjS_jj:
	.zero		17408


//--------------------- .nv.constant0._Z14convert_kernelPjj --------------------------
	.section	.nv.constant0._Z14convert_kernelPjj,"a",@progbits
	.sectionflags	@""
	.align	4
.nv.constant0._Z14convert_kernelPjj:
	.zero		908


//--------------------- .nv.constant0._Z16histogram_kernelPjS_jj --------------------------
	.section	.nv.constant0._Z16histogram_kernelPjS_jj,"a",@progbits
	.sectionflags	@""
	.align	4
.nv.constant0._Z16histogram_kernelPjS_jj:
	.zero		920


//--------------------- SYMBOLS --------------------------

	.type		.nv.reservedSmem.offset0,@object
	.size		.nv.reservedSmem.offset0,0x4
	.type		.nv.reservedSmem.cap,@object
	.size		.nv.reservedSmem.cap,0x4
